	.headerflags	@"EF_CUDA_TEXMODE_UNIFIED EF_CUDA_64BIT_ADDRESS EF_CUDA_ACCELERATORS EF_CUDA_SM90 EF_CUDA_VIRTUAL_SM(EF_CUDA_SM90)"
	.elftype	@"ET_EXEC"


//--------------------- .nv.info                  --------------------------
	.section	.nv.info,"",@"SHT_CUDA_INFO"
	.align	4


	//----- nvinfo : EIATTR_REGCOUNT
	.align		4
        /*0000*/ 	.byte	0x04, 0x2f
        /*0002*/ 	.short	(.L_1 - .L_0)
	.align		4
.L_0:
        /*0004*/ 	.word	index@(triton_poi_fused_add_convolution_leaky_relu_leaky_relu_backward_1)
        /*0008*/ 	.word	0x0000000f


	//----- nvinfo : EIATTR_MIN_STACK_SIZE
	.align		4
.L_1:
        /*000c*/ 	.byte	0x04, 0x12
        /*000e*/ 	.short	(.L_3 - .L_2)
	.align		4
.L_2:
        /*0010*/ 	.word	index@(triton_poi_fused_add_convolution_leaky_relu_leaky_relu_backward_1)
        /*0014*/ 	.word	0x00000000


	//----- nvinfo : EIATTR_FRAME_SIZE
	.align		4
.L_3:
        /*0018*/ 	.byte	0x04, 0x11
        /*001a*/ 	.short	(.L_5 - .L_4)
	.align		4
.L_4:
        /*001c*/ 	.word	index@(triton_poi_fused_add_convolution_leaky_relu_leaky_relu_backward_1)
        /*0020*/ 	.word	0x00000000


	//----- nvinfo : EIATTR_MIN_STACK_SIZE
	.align		4
.L_5:
        /*0024*/ 	.byte	0x04, 0x12
        /*0026*/ 	.short	(.L_7 - .L_6)
	.align		4
.L_6:
        /*0028*/ 	.word	index@(triton_poi_fused_add_convolution_leaky_relu_leaky_relu_backward_1)
        /*002c*/ 	.word	0x00000000
.L_7:


//--------------------- .nv.info.triton_poi_fused_add_convolution_leaky_relu_leaky_relu_backward_1 --------------------------
	.section	.nv.info.triton_poi_fused_add_convolution_leaky_relu_leaky_relu_backward_1,"",@"SHT_CUDA_INFO"
	.sectionflags	@""
	.align	4


	//----- nvinfo : EIATTR_CUDA_API_VERSION
	.align		4
        /*0000*/ 	.byte	0x04, 0x37
        /*0002*/ 	.short	(.L_9 - .L_8)
.L_8:
        /*0004*/ 	.word	0x0000007c


	//----- nvinfo : EIATTR_KPARAM_INFO
	.align		4
.L_9:
        /*0008*/ 	.byte	0x04, 0x17
        /*000a*/ 	.short	(.L_11 - .L_10)
.L_10:
        /*000c*/ 	.word	0x00000000
        /*0010*/ 	.short	0x0005
        /*0012*/ 	.short	0x0028
        /*0014*/ 	.byte	0x00, 0xf0, 0x11, 0x00


	//----- nvinfo : EIATTR_KPARAM_INFO
	.align		4
.L_11:
        /*0018*/ 	.byte	0x04, 0x17
        /*001a*/ 	.short	(.L_13 - .L_12)
.L_12:
        /*001c*/ 	.word	0x00000000
        /*0020*/ 	.short	0x0004
        /*0022*/ 	.short	0x0020
        /*0024*/ 	.byte	0x00, 0xf4, 0x21, 0x00


	//----- nvinfo : EIATTR_KPARAM_INFO
	.align		4
.L_13:
        /*0028*/ 	.byte	0x04, 0x17
        /*002a*/ 	.short	(.L_15 - .L_14)
.L_14:
        /*002c*/ 	.word	0x00000000
        /*0030*/ 	.short	0x0003
        /*0032*/ 	.short	0x0018
        /*0034*/ 	.byte	0x00, 0xf4, 0x21, 0x00


	//----- nvinfo : EIATTR_KPARAM_INFO
	.align		4
.L_15:
        /*0038*/ 	.byte	0x04, 0x17
        /*003a*/ 	.short	(.L_17 - .L_16)
.L_16:
        /*003c*/ 	.word	0x00000000
        /*0040*/ 	.short	0x0002
        /*0042*/ 	.short	0x0010
        /*0044*/ 	.byte	0x00, 0xf4, 0x21, 0x00


	//----- nvinfo : EIATTR_KPARAM_INFO
	.align		4
.L_17:
        /*0048*/ 	.byte	0x04, 0x17
        /*004a*/ 	.short	(.L_19 - .L_18)
.L_18:
        /*004c*/ 	.word	0x00000000
        /*0050*/ 	.short	0x0001
        /*0052*/ 	.short	0x0008
        /*0054*/ 	.byte	0x00, 0xf4, 0x21, 0x00


	//----- nvinfo : EIATTR_KPARAM_INFO
	.align		4
.L_19:
        /*0058*/ 	.byte	0x04, 0x17
        /*005a*/ 	.short	(.L_21 - .L_20)
.L_20:
        /*005c*/ 	.word	0x00000000
        /*0060*/ 	.short	0x0000
        /*0062*/ 	.short	0x0000
        /*0064*/ 	.byte	0x00, 0xf4, 0x21, 0x00


	//----- nvinfo : EIATTR_SPARSE_MMA_MASK
	.align		4
.L_21:
        /*0068*/ 	.byte	0x03, 0x50
        /*006a*/ 	.short	0x0000


	//----- nvinfo : EIATTR_MAXREG_COUNT
	.align		4
        /*006c*/ 	.byte	0x03, 0x1b
        /*006e*/ 	.short	0x00ff


	//----- nvinfo : EIATTR_EXIT_INSTR_OFFSETS
	.align		4
        /*0070*/ 	.byte	0x04, 0x1c
        /*0072*/ 	.short	(.L_23 - .L_22)


	//   ....[0]....
.L_22:
        /*0074*/ 	.word	0x00000250


	//   ....[1]....
        /*0078*/ 	.word	0x00000270


	//----- nvinfo : EIATTR_REQNTID
	.align		4
.L_23:
        /*007c*/ 	.byte	0x04, 0x10
        /*007e*/ 	.short	(.L_25 - .L_24)
.L_24:
        /*0080*/ 	.word	0x00000080
        /*0084*/ 	.word	0x00000001
        /*0088*/ 	.word	0x00000001


	//----- nvinfo : EIATTR_CBANK_PARAM_SIZE
	.align		4
.L_25:
        /*008c*/ 	.byte	0x03, 0x19
        /*008e*/ 	.short	0x002c


	//----- nvinfo : EIATTR_PARAM_CBANK
	.align		4
        /*0090*/ 	.byte	0x04, 0x0a
        /*0092*/ 	.short	(.L_27 - .L_26)
	.align		4
.L_26:
        /*0094*/ 	.word	index@(.nv.constant0.triton_poi_fused_add_convolution_leaky_relu_leaky_relu_backward_1)
        /*0098*/ 	.short	0x0210
        /*009a*/ 	.short	0x002c


	//----- nvinfo : EIATTR_SW_WAR
	.align		4
.L_27:
        /*009c*/ 	.byte	0x04, 0x36
        /*009e*/ 	.short	(.L_29 - .L_28)
.L_28:
        /*00a0*/ 	.word	0x00000008
.L_29:


//--------------------- .nv.callgraph             --------------------------
	.section	.nv.callgraph,"",@"SHT_CUDA_CALLGRAPH"
	.align	4
	.sectionentsize	8
	.align		4
        /*0000*/ 	.word	0x00000000
	.align		4
        /*0004*/ 	.word	0xffffffff
	.align		4
        /*0008*/ 	.word	0x00000000
	.align		4
        /*000c*/ 	.word	0xfffffffe
	.align		4
        /*0010*/ 	.word	0x00000000
	.align		4
        /*0014*/ 	.word	0xfffffffd
	.align		4
        /*0018*/ 	.word	0x00000000
	.align		4
        /*001c*/ 	.word	0xfffffffc


//--------------------- .text.triton_poi_fused_add_convolution_leaky_relu_leaky_relu_backward_1 --------------------------
	.section	.text.triton_poi_fused_add_convolution_leaky_relu_leaky_relu_backward_1,"ax",@progbits
	.align	128
        .global         triton_poi_fused_add_convolution_leaky_relu_leaky_relu_backward_1
        .type           triton_poi_fused_add_convolution_leaky_relu_leaky_relu_backward_1,@function
        .size           triton_poi_fused_add_convolution_leaky_relu_leaky_relu_backward_1,(.L_x_1 - triton_poi_fused_add_convolution_leaky_relu_leaky_relu_backward_1)
        .other          triton_poi_fused_add_convolution_leaky_relu_leaky_relu_backward_1,@"STO_CUDA_ENTRY STV_DEFAULT"
triton_poi_fused_add_convolution_leaky_relu_leaky_relu_backward_1:
.text.triton_poi_fused_add_convolution_leaky_relu_leaky_relu_backward_1:
[----:B------:R-:W0:Y:S02]  /*0000*/  LDC R1, c[0x0][0x28] ;  /* 0x00000a00ff017b82 */ /* 0x000e240000000800 */
[----:B------:R-:W1:Y:S01]  /*0010*/  S2R R0, SR_TID.X ;  /* 0x0000000000007919 */ /* 0x000e620000002100 */
[----:B------:R-:W2:Y:S01]  /*0020*/  LDC.64 R4, c[0x0][0x218] ;  /* 0x00008600ff047b82 */ /* 0x000ea20000000a00 */
[----:B------:R-:W-:Y:S01]  /*0030*/  ULDC.64 UR4, c[0x0][0x208] ;  /* 0x0000820000047ab9 */ /* 0x000fe20000000a00 */
[----:B------:R-:W3:Y:S01]  /*0040*/  S2R R3, SR_CTAID.X ;  /* 0x0000000000037919 */ /* 0x000ee20000002500 */
[----:B------:R-:W-:Y:S01]  /*0050*/  IMAD.MOV.U32 R12, RZ, RZ, RZ ;  /* 0x000000ffff0c7224 */ /* 0x000fe200078e00ff */
[----:B------:R-:W-:-:S04]  /*0060*/  ULDC.64 UR6, c[0x0][0x230] ;  /* 0x00008c0000067ab9 */ /* 0x000fc80000000a00 */
[----:B------:R-:W4:Y:S01]  /*0070*/  LDC.64 R10, c[0x0][0x228] ;  /* 0x00008a00ff0a7b82 */ /* 0x000f220000000a00 */
[----:B-1----:R-:W-:Y:S02]  /*0080*/  LOP3.LUT R0, R0, 0x7f, RZ, 0xc0, !PT ;  /* 0x0000007f00007812 */ /* 0x002fe400078ec0ff */
[----:B---3--:R-:W-:-:S03]  /*0090*/  SHF.R.S32.HI R7, RZ, 0x18, R3 ;  /* 0x00000018ff077819 */ /* 0x008fc60000011403 */
[----:B------:R-:W-:Y:S02]  /*00a0*/  IMAD R0, R3, 0x80, R0 ;  /* 0x0000008003007824 */ /* 0x000fe400078e0200 */
[----:B------:R-:W1:Y:S01]  /*00b0*/  LDC.64 R2, c[0x0][0x210] ;  /* 0x00008400ff027b82 */ /* 0x000e620000000a00 */
[----:B------:R-:W-:Y:S02]  /*00c0*/  SGXT R7, R7, 0x1 ;  /* 0x000000010707781a */ /* 0x000fe40000000200 */
[----:B------:R-:W-:Y:S02]  /*00d0*/  ISETP.GE.AND P0, PT, R0, 0x100, PT ;  /* 0x000001000000780c */ /* 0x000fe40003f06270 */
[----:B------:R-:W-:-:S04]  /*00e0*/  LEA.HI R7, R7, R0, RZ, 0x4 ;  /* 0x0000000007077211 */ /* 0x000fc800078f20ff */
[----:B------:R-:W-:-:S04]  /*00f0*/  SHF.R.S32.HI R7, RZ, 0x4, R7 ;  /* 0x00000004ff077819 */ /* 0x000fc80000011407 */
[----:B------:R-:W-:-:S04]  /*0100*/  LEA.HI R6, R7, R7, RZ, 0x2 ;  /* 0x0000000707067211 */ /* 0x000fc800078f10ff */
[----:B------:R-:W-:-:S05]  /*0110*/  LOP3.LUT R6, R6, 0xfffffffc, RZ, 0xc0, !PT ;  /* 0xfffffffc06067812 */ /* 0x000fca00078ec0ff */
[----:B------:R-:W-:Y:S02]  /*0120*/  IMAD.IADD R9, R7, 0x1, -R6 ;  /* 0x0000000107097824 */ /* 0x000fe400078e0a06 */
[----:B------:R-:W3:Y:S01]  /*0130*/  LDC.64 R6, c[0x0][0x220] ;  /* 0x00008800ff067b82 */ /* 0x000ee20000000a00 */
[----:B-1----:R-:W-:-:S04]  /*0140*/  IMAD.WIDE R2, R0, 0x4, R2 ;  /* 0x0000000400027825 */ /* 0x002fc800078e0202 */
[----:B--2---:R-:W-:Y:S01]  /*0150*/  IMAD.WIDE R4, R9, 0x4, R4 ;  /* 0x0000000409047825 */ /* 0x004fe200078e0204 */
[----:B------:R-:W-:-:S06]  /*0160*/  CS2R R8, SRZ ;  /* 0x0000000000087805 */ /* 0x000fcc000001ff00 */
[----:B------:R4:W2:Y:S04]  /*0170*/  @!P0 LDG.E R8, desc[UR4][R2.64] ;  /* 0x0000000402088981 */ /* 0x0008a8000c1e1900 */
[----:B------:R-:W2:Y:S01]  /*0180*/  @!P0 LDG.E.EL R9, desc[UR4][R4.64] ;  /* 0x0000000404098981 */ /* 0x000ea2000c2e1900 */
[----:B---3--:R-:W-:-:S05]  /*0190*/  IMAD.WIDE R6, R0, 0x4, R6 ;  /* 0x0000000400067825 */ /* 0x008fca00078e0206 */
[----:B------:R-:W3:Y:S01]  /*01a0*/  @!P0 LDG.E R12, desc[UR4][R6.64] ;  /* 0x00000004060c8981 */ /* 0x000ee2000c1e1900 */
[----:B----4-:R-:W-:Y:S01]  /*01b0*/  IMAD.WIDE R2, R0, 0x4, R10 ;  /* 0x0000000400027825 */ /* 0x010fe200078e020a */
[----:B--2---:R-:W-:-:S03]  /*01c0*/  FSETP.GT.AND P1, PT, R8, -R9, PT ;  /* 0x800000090800720b */ /* 0x004fc60003f24000 */
[----:B------:R-:W-:-:S10]  /*01d0*/  FADD R9, R9, R8 ;  /* 0x0000000809097221 */ /* 0x000fd40000000000 */
[----:B------:R-:W-:Y:S01]  /*01e0*/  @!P1 FMUL R9, R9, 0.0099999997764825820923 ;  /* 0x3c23d70a09099820 */ /* 0x000fe20000400000 */
[----:B------:R-:W-:-:S03]  /*01f0*/  IADD3 R8, P1, R0, UR6, RZ ;  /* 0x0000000600087c10 */ /* 0x000fc6000ff3e0ff */
[C---:B---3--:R-:W-:Y:S01]  /*0200*/  FADD R5, R9.reuse, R12 ;  /* 0x0000000c09057221 */ /* 0x048fe20000000000 */
[----:B------:R-:W-:Y:S02]  /*0210*/  FSETP.GT.AND P2, PT, R9, RZ, PT ;  /* 0x000000ff0900720b */ /* 0x000fe40003f44000 */
[----:B------:R-:W-:Y:S02]  /*0220*/  LEA.HI.X.SX32 R9, R0, UR7, 0x1, P1 ;  /* 0x0000000700097c11 */ /* 0x000fe400088f0eff */
[----:B------:R1:W-:Y:S01]  /*0230*/  @!P0 STG.E desc[UR4][R2.64], R5 ;  /* 0x0000000502008986 */ /* 0x0003e2000c101904 */
[----:B------:R-:W-:Y:S01]  /*0240*/  SEL R7, RZ, 0x1, !P2 ;  /* 0x00000001ff077807 */ /* 0x000fe20005000000 */
[----:B------:R-:W-:Y:S07]  /*0250*/  @P0 EXIT ;  /* 0x000000000000094d */ /* 0x000fee0003800000 */
[----:B------:R-:W-:Y:S01]  /*0260*/  STG.E.U8 desc[UR4][R8.64], R7 ;  /* 0x0000000708007986 */ /* 0x000fe2000c101104 */
[----:B------:R-:W-:Y:S05]  /*0270*/  EXIT ;  /* 0x000000000000794d */ /* 0x000fea0003800000 */
.L_x_0:
[----:B------:R-:W-:-:S00]  /*0280*/  BRA `(.L_x_0) ;  /* 0xfffffffc00fc7947 */ /* 0x000fc0000383ffff */
[----:B------:R-:W-:-:S00]  /*0290*/  NOP ;  /* 0x0000000000007918 */ /* 0x000fc00000000000 */
        /* <DEDUP_REMOVED lines=14> */
.L_x_1:


//--------------------- .nv.constant0.triton_poi_fused_add_convolution_leaky_relu_leaky_relu_backward_1 --------------------------
	.section	.nv.constant0.triton_poi_fused_add_convolution_leaky_relu_leaky_relu_backward_1,"a",@progbits
	.sectionflags	@""
	.align	4
.nv.constant0.triton_poi_fused_add_convolution_leaky_relu_leaky_relu_backward_1:
	.zero		572
